	.headerflags	@"EF_CUDA_TEXMODE_UNIFIED EF_CUDA_64BIT_ADDRESS EF_CUDA_ACCELERATORS EF_CUDA_SM90 EF_CUDA_VIRTUAL_SM(EF_CUDA_SM90)"
	.elftype	@"ET_EXEC"


//--------------------- .nv.info                  --------------------------
	.section	.nv.info,"",@"SHT_CUDA_INFO"
	.align	4


	//----- nvinfo : EIATTR_REGCOUNT
	.align		4
        /*0000*/ 	.byte	0x04, 0x2f
        /*0002*/ 	.short	(.L_1 - .L_0)
	.align		4
.L_0:
        /*0004*/ 	.word	index@(triton_poi_fused_add_native_layer_norm_11)
        /*0008*/ 	.word	0x00000012


	//----- nvinfo : EIATTR_MIN_STACK_SIZE
	.align		4
.L_1:
        /*000c*/ 	.byte	0x04, 0x12
        /*000e*/ 	.short	(.L_3 - .L_2)
	.align		4
.L_2:
        /*0010*/ 	.word	index@(triton_poi_fused_add_native_layer_norm_11)
        /*0014*/ 	.word	0x00000000


	//----- nvinfo : EIATTR_FRAME_SIZE
	.align		4
.L_3:
        /*0018*/ 	.byte	0x04, 0x11
        /*001a*/ 	.short	(.L_5 - .L_4)
	.align		4
.L_4:
        /*001c*/ 	.word	index@(triton_poi_fused_add_native_layer_norm_11)
        /*0020*/ 	.word	0x00000000


	//----- nvinfo : EIATTR_MIN_STACK_SIZE
	.align		4
.L_5:
        /*0024*/ 	.byte	0x04, 0x12
        /*0026*/ 	.short	(.L_7 - .L_6)
	.align		4
.L_6:
        /*0028*/ 	.word	index@(triton_poi_fused_add_native_layer_norm_11)
        /*002c*/ 	.word	0x00000000
.L_7:


//--------------------- .nv.info.triton_poi_fused_add_native_layer_norm_11 --------------------------
	.section	.nv.info.triton_poi_fused_add_native_layer_norm_11,"",@"SHT_CUDA_INFO"
	.sectionflags	@""
	.align	4


	//----- nvinfo : EIATTR_CUDA_API_VERSION
	.align		4
        /*0000*/ 	.byte	0x04, 0x37
        /*0002*/ 	.short	(.L_9 - .L_8)
.L_8:
        /*0004*/ 	.word	0x0000007c


	//----- nvinfo : EIATTR_KPARAM_INFO
	.align		4
.L_9:
        /*0008*/ 	.byte	0x04, 0x17
        /*000a*/ 	.short	(.L_11 - .L_10)
.L_10:
        /*000c*/ 	.word	0x00000000
        /*0010*/ 	.short	0x0003
        /*0012*/ 	.short	0x0018
        /*0014*/ 	.byte	0x00, 0xf0, 0x11, 0x00


	//----- nvinfo : EIATTR_KPARAM_INFO
	.align		4
.L_11:
        /*0018*/ 	.byte	0x04, 0x17
        /*001a*/ 	.short	(.L_13 - .L_12)
.L_12:
        /*001c*/ 	.word	0x00000000
        /*0020*/ 	.short	0x0002
        /*0022*/ 	.short	0x0010
        /*0024*/ 	.byte	0x00, 0xf4, 0x21, 0x00


	//----- nvinfo : EIATTR_KPARAM_INFO
	.align		4
.L_13:
        /*0028*/ 	.byte	0x04, 0x17
        /*002a*/ 	.short	(.L_15 - .L_14)
.L_14:
        /*002c*/ 	.word	0x00000000
        /*0030*/ 	.short	0x0001
        /*0032*/ 	.short	0x0008
        /*0034*/ 	.byte	0x00, 0xf4, 0x21, 0x00


	//----- nvinfo : EIATTR_KPARAM_INFO
	.align		4
.L_15:
        /*0038*/ 	.byte	0x04, 0x17
        /*003a*/ 	.short	(.L_17 - .L_16)
.L_16:
        /*003c*/ 	.word	0x00000000
        /*0040*/ 	.short	0x0000
        /*0042*/ 	.short	0x0000
        /*0044*/ 	.byte	0x00, 0xf4, 0x21, 0x00


	//----- nvinfo : EIATTR_SPARSE_MMA_MASK
	.align		4
.L_17:
        /*0048*/ 	.byte	0x03, 0x50
        /*004a*/ 	.short	0x0000


	//----- nvinfo : EIATTR_MAXREG_COUNT
	.align		4
        /*004c*/ 	.byte	0x03, 0x1b
        /*004e*/ 	.short	0x00ff


	//----- nvinfo : EIATTR_EXIT_INSTR_OFFSETS
	.align		4
        /*0050*/ 	.byte	0x04, 0x1c
        /*0052*/ 	.short	(.L_19 - .L_18)


	//   ....[0]....
.L_18:
        /*0054*/ 	.word	0x00000260


	//   ....[1]....
        /*0058*/ 	.word	0x00000280


	//----- nvinfo : EIATTR_REQNTID
	.align		4
.L_19:
        /*005c*/ 	.byte	0x04, 0x10
        /*005e*/ 	.short	(.L_21 - .L_20)
.L_20:
        /*0060*/ 	.word	0x00000020
        /*0064*/ 	.word	0x00000001
        /*0068*/ 	.word	0x00000001


	//----- nvinfo : EIATTR_CBANK_PARAM_SIZE
	.align		4
.L_21:
        /*006c*/ 	.byte	0x03, 0x19
        /*006e*/ 	.short	0x001c


	//----- nvinfo : EIATTR_PARAM_CBANK
	.align		4
        /*0070*/ 	.byte	0x04, 0x0a
        /*0072*/ 	.short	(.L_23 - .L_22)
	.align		4
.L_22:
        /*0074*/ 	.word	index@(.nv.constant0.triton_poi_fused_add_native_layer_norm_11)
        /*0078*/ 	.short	0x0210
        /*007a*/ 	.short	0x001c


	//----- nvinfo : EIATTR_SW_WAR
	.align		4
.L_23:
        /*007c*/ 	.byte	0x04, 0x36
        /*007e*/ 	.short	(.L_25 - .L_24)
.L_24:
        /*0080*/ 	.word	0x00000008
.L_25:


//--------------------- .nv.callgraph             --------------------------
	.section	.nv.callgraph,"",@"SHT_CUDA_CALLGRAPH"
	.align	4
	.sectionentsize	8
	.align		4
        /*0000*/ 	.word	0x00000000
	.align		4
        /*0004*/ 	.word	0xffffffff
	.align		4
        /*0008*/ 	.word	0x00000000
	.align		4
        /*000c*/ 	.word	0xfffffffe
	.align		4
        /*0010*/ 	.word	0x00000000
	.align		4
        /*0014*/ 	.word	0xfffffffd
	.align		4
        /*0018*/ 	.word	0x00000000
	.align		4
        /*001c*/ 	.word	0xfffffffc


//--------------------- .text.triton_poi_fused_add_native_layer_norm_11 --------------------------
	.section	.text.triton_poi_fused_add_native_layer_norm_11,"ax",@progbits
	.align	128
        .global         triton_poi_fused_add_native_layer_norm_11
        .type           triton_poi_fused_add_native_layer_norm_11,@function
        .size           triton_poi_fused_add_native_layer_norm_11,(.L_x_1 - triton_poi_fused_add_native_layer_norm_11)
        .other          triton_poi_fused_add_native_layer_norm_11,@"STO_CUDA_ENTRY STV_DEFAULT"
triton_poi_fused_add_native_layer_norm_11:
.text.triton_poi_fused_add_native_layer_norm_11:
[----:B------:R-:W0:Y:S02]  /*0000*/  LDC R1, c[0x0][0x28] ;  /* 0x00000a00ff017b82 */ /* 0x000e240000000800 */
[----:B------:R-:W1:Y:S01]  /*0010*/  S2R R0, SR_TID.X ;  /* 0x0000000000007919 */ /* 0x000e620000002100 */
[----:B------:R-:W2:Y:S01]  /*0020*/  LDC.64 R6, c[0x0][0x220] ;  /* 0x00008800ff067b82 */ /* 0x000ea20000000a00 */
[----:B------:R-:W-:Y:S01]  /*0030*/  CS2R R14, SRZ ;  /* 0x00000000000e7805 */ /* 0x000fe2000001ff00 */
[----:B------:R-:W-:Y:S01]  /*0040*/  ULDC.64 UR4, c[0x0][0x208] ;  /* 0x0000820000047ab9 */ /* 0x000fe20000000a00 */
[----:B------:R-:W3:Y:S05]  /*0050*/  S2R R3, SR_CTAID.X ;  /* 0x0000000000037919 */ /* 0x000eea0000002500 */
[----:B------:R-:W4:Y:S01]  /*0060*/  LDC.64 R4, c[0x0][0x210] ;  /* 0x00008400ff047b82 */ /* 0x000f220000000a00 */
[----:B-1----:R-:W-:Y:S01]  /*0070*/  IMAD.SHL.U32 R0, R0, 0x2, RZ ;  /* 0x0000000200007824 */ /* 0x002fe200078e00ff */
[----:B---3--:R-:W-:-:S04]  /*0080*/  SHF.R.S32.HI R12, RZ, 0x19, R3 ;  /* 0x00000019ff0c7819 */ /* 0x008fc80000011403 */
[----:B------:R-:W-:Y:S02]  /*0090*/  LOP3.LUT R0, R0, 0x3e, RZ, 0xc0, !PT ;  /* 0x0000003e00007812 */ /* 0x000fe400078ec0ff */
[----:B------:R-:W-:-:S03]  /*00a0*/  SGXT R12, R12, 0x1 ;  /* 0x000000010c0c781a */ /* 0x000fc60000000200 */
[----:B------:R-:W-:Y:S02]  /*00b0*/  IMAD R9, R3, 0x40, R0 ;  /* 0x0000004003097824 */ /* 0x000fe400078e0200 */
[----:B------:R-:W1:Y:S02]  /*00c0*/  LDC.64 R2, c[0x0][0x218] ;  /* 0x00008600ff027b82 */ /* 0x000e640000000a00 */
[----:B----4-:R-:W-:Y:S01]  /*00d0*/  IMAD.WIDE R4, R9, 0x4, R4 ;  /* 0x0000000409047825 */ /* 0x010fe200078e0204 */
[----:B------:R-:W-:Y:S02]  /*00e0*/  SHF.R.S32.HI R0, RZ, 0x1f, R9 ;  /* 0x0000001fff007819 */ /* 0x000fe40000011409 */
[-C--:B------:R-:W-:Y:S02]  /*00f0*/  LEA.HI R12, R12, R9.reuse, RZ, 0x4 ;  /* 0x000000090c0c7211 */ /* 0x080fe400078f20ff */
[----:B------:R-:W-:Y:S02]  /*0100*/  LEA.HI R0, R0, R9, RZ, 0x2 ;  /* 0x0000000900007211 */ /* 0x000fe400078f10ff */
[----:B------:R-:W-:-:S02]  /*0110*/  SHF.R.S32.HI R12, RZ, 0x4, R12 ;  /* 0x00000004ff0c7819 */ /* 0x000fc4000001140c */
[----:B------:R-:W-:Y:S02]  /*0120*/  SHF.R.S32.HI R8, RZ, 0x2, R0 ;  /* 0x00000002ff087819 */ /* 0x000fe40000011400 */
[----:B------:R-:W-:Y:S02]  /*0130*/  LOP3.LUT R0, R0, 0xfffffffc, RZ, 0xc0, !PT ;  /* 0xfffffffc00007812 */ /* 0x000fe400078ec0ff */
[----:B------:R-:W-:Y:S02]  /*0140*/  LEA.HI R10, R8, R8, RZ, 0x2 ;  /* 0x00000008080a7211 */ /* 0x000fe400078f10ff */
[C---:B------:R-:W-:Y:S01]  /*0150*/  ISETP.GE.AND P0, PT, R9.reuse, 0x40, PT ;  /* 0x000000400900780c */ /* 0x040fe20003f06270 */
[----:B------:R-:W-:Y:S01]  /*0160*/  IMAD.IADD R11, R9, 0x1, -R0 ;  /* 0x00000001090b7824 */ /* 0x000fe200078e0a00 */
[----:B------:R-:W-:-:S03]  /*0170*/  LOP3.LUT R13, R10, 0xffffffc, RZ, 0xc0, !PT ;  /* 0x0ffffffc0a0d7812 */ /* 0x000fc600078ec0ff */
[----:B------:R-:W-:Y:S02]  /*0180*/  IMAD R12, R12, 0x4, R11 ;  /* 0x000000040c0c7824 */ /* 0x000fe400078e020b */
[----:B------:R-:W-:Y:S02]  /*0190*/  IMAD.IADD R13, R8, 0x1, -R13 ;  /* 0x00000001080d7824 */ /* 0x000fe400078e0a0d */
[----:B--2---:R-:W-:Y:S01]  /*01a0*/  IMAD.WIDE R6, R11, 0x4, R6 ;  /* 0x000000040b067825 */ /* 0x004fe200078e0206 */
[----:B------:R-:W-:-:S03]  /*01b0*/  CS2R R10, SRZ ;  /* 0x00000000000a7805 */ /* 0x000fc6000001ff00 */
[----:B------:R-:W-:Y:S01]  /*01c0*/  IMAD R13, R13, 0x10, R12 ;  /* 0x000000100d0d7824 */ /* 0x000fe200078e020c */
[----:B------:R-:W-:Y:S01]  /*01d0*/  CS2R R8, SRZ ;  /* 0x0000000000087805 */ /* 0x000fe2000001ff00 */
[----:B------:R-:W2:Y:S02]  /*01e0*/  @!P0 LDG.E.EL.64 R14, desc[UR4][R6.64] ;  /* 0x00000004060e8981 */ /* 0x000ea4000c2e1b00 */
[----:B-1----:R-:W-:Y:S02]  /*01f0*/  IMAD.WIDE R2, R13, 0x4, R2 ;  /* 0x000000040d027825 */ /* 0x002fe400078e0202 */
[----:B------:R-:W2:Y:S04]  /*0200*/  @!P0 LDG.E.64 R10, desc[UR4][R4.64] ;  /* 0x00000004040a8981 */ /* 0x000ea8000c1e1b00 */
[----:B------:R-:W3:Y:S01]  /*0210*/  @!P0 LDG.E.64 R8, desc[UR4][R2.64] ;  /* 0x0000000402088981 */ /* 0x000ee2000c1e1b00 */
[----:B--2---:R-:W-:Y:S01]  /*0220*/  FADD R13, R14, R10 ;  /* 0x0000000a0e0d7221 */ /* 0x004fe20000000000 */
[----:B------:R-:W-:-:S03]  /*0230*/  FADD R0, R15, R11 ;  /* 0x0000000b0f007221 */ /* 0x000fc60000000000 */
[----:B---3--:R-:W-:Y:S01]  /*0240*/  FADD R8, R13, R8 ;  /* 0x000000080d087221 */ /* 0x008fe20000000000 */
[----:B------:R-:W-:Y:S01]  /*0250*/  FADD R9, R0, R9 ;  /* 0x0000000900097221 */ /* 0x000fe20000000000 */
[----:B------:R-:W-:Y:S06]  /*0260*/  @P0 EXIT ;  /* 0x000000000000094d */ /* 0x000fec0003800000 */
[----:B------:R-:W-:Y:S01]  /*0270*/  STG.E.64 desc[UR4][R4.64], R8 ;  /* 0x0000000804007986 */ /* 0x000fe2000c101b04 */
[----:B------:R-:W-:Y:S05]  /*0280*/  EXIT ;  /* 0x000000000000794d */ /* 0x000fea0003800000 */
.L_x_0:
[----:B------:R-:W-:-:S00]  /*0290*/  BRA `(.L_x_0) ;  /* 0xfffffffc00fc7947 */ /* 0x000fc0000383ffff */
[----:B------:R-:W-:-:S00]  /*02a0*/  NOP ;  /* 0x0000000000007918 */ /* 0x000fc00000000000 */
        /* <DEDUP_REMOVED lines=13> */
.L_x_1:


//--------------------- .nv.constant0.triton_poi_fused_add_native_layer_norm_11 --------------------------
	.section	.nv.constant0.triton_poi_fused_add_native_layer_norm_11,"a",@progbits
	.sectionflags	@""
	.align	4
.nv.constant0.triton_poi_fused_add_native_layer_norm_11:
	.zero		556
